	.headerflags	@"EF_CUDA_TEXMODE_UNIFIED EF_CUDA_64BIT_ADDRESS EF_CUDA_ACCELERATORS EF_CUDA_SM90 EF_CUDA_VIRTUAL_SM(EF_CUDA_SM90)"
	.elftype	@"ET_EXEC"


//--------------------- .nv.info                  --------------------------
	.section	.nv.info,"",@"SHT_CUDA_INFO"
	.align	4


	//----- nvinfo : EIATTR_REGCOUNT
	.align		4
        /*0000*/ 	.byte	0x04, 0x2f
        /*0002*/ 	.short	(.L_1 - .L_0)
	.align		4
.L_0:
        /*0004*/ 	.word	index@(triton_poi_fused_native_group_norm_silu_49)
        /*0008*/ 	.word	0x00000012


	//----- nvinfo : EIATTR_MIN_STACK_SIZE
	.align		4
.L_1:
        /*000c*/ 	.byte	0x04, 0x12
        /*000e*/ 	.short	(.L_3 - .L_2)
	.align		4
.L_2:
        /*0010*/ 	.word	index@(triton_poi_fused_native_group_norm_silu_49)
        /*0014*/ 	.word	0x00000000


	//----- nvinfo : EIATTR_FRAME_SIZE
	.align		4
.L_3:
        /*0018*/ 	.byte	0x04, 0x11
        /*001a*/ 	.short	(.L_5 - .L_4)
	.align		4
.L_4:
        /*001c*/ 	.word	index@(triton_poi_fused_native_group_norm_silu_49)
        /*0020*/ 	.word	0x00000000


	//----- nvinfo : EIATTR_MIN_STACK_SIZE
	.align		4
.L_5:
        /*0024*/ 	.byte	0x04, 0x12
        /*0026*/ 	.short	(.L_7 - .L_6)
	.align		4
.L_6:
        /*0028*/ 	.word	index@(triton_poi_fused_native_group_norm_silu_49)
        /*002c*/ 	.word	0x00000000
.L_7:


//--------------------- .nv.info.triton_poi_fused_native_group_norm_silu_49 --------------------------
	.section	.nv.info.triton_poi_fused_native_group_norm_silu_49,"",@"SHT_CUDA_INFO"
	.sectionflags	@""
	.align	4


	//----- nvinfo : EIATTR_CUDA_API_VERSION
	.align		4
        /*0000*/ 	.byte	0x04, 0x37
        /*0002*/ 	.short	(.L_9 - .L_8)
.L_8:
        /*0004*/ 	.word	0x0000007c


	//----- nvinfo : EIATTR_KPARAM_INFO
	.align		4
.L_9:
        /*0008*/ 	.byte	0x04, 0x17
        /*000a*/ 	.short	(.L_11 - .L_10)
.L_10:
        /*000c*/ 	.word	0x00000000
        /*0010*/ 	.short	0x0006
        /*0012*/ 	.short	0x0030
        /*0014*/ 	.byte	0x00, 0xf0, 0x11, 0x00


	//----- nvinfo : EIATTR_KPARAM_INFO
	.align		4
.L_11:
        /*0018*/ 	.byte	0x04, 0x17
        /*001a*/ 	.short	(.L_13 - .L_12)
.L_12:
        /*001c*/ 	.word	0x00000000
        /*0020*/ 	.short	0x0005
        /*0022*/ 	.short	0x0028
        /*0024*/ 	.byte	0x00, 0xf4, 0x21, 0x00


	//----- nvinfo : EIATTR_KPARAM_INFO
	.align		4
.L_13:
        /*0028*/ 	.byte	0x04, 0x17
        /*002a*/ 	.short	(.L_15 - .L_14)
.L_14:
        /*002c*/ 	.word	0x00000000
        /*0030*/ 	.short	0x0004
        /*0032*/ 	.short	0x0020
        /*0034*/ 	.byte	0x00, 0xf4, 0x21, 0x00


	//----- nvinfo : EIATTR_KPARAM_INFO
	.align		4
.L_15:
        /*0038*/ 	.byte	0x04, 0x17
        /*003a*/ 	.short	(.L_17 - .L_16)
.L_16:
        /*003c*/ 	.word	0x00000000
        /*0040*/ 	.short	0x0003
        /*0042*/ 	.short	0x0018
        /*0044*/ 	.byte	0x00, 0xf4, 0x21, 0x00


	//----- nvinfo : EIATTR_KPARAM_INFO
	.align		4
.L_17:
        /*0048*/ 	.byte	0x04, 0x17
        /*004a*/ 	.short	(.L_19 - .L_18)
.L_18:
        /*004c*/ 	.word	0x00000000
        /*0050*/ 	.short	0x0002
        /*0052*/ 	.short	0x0010
        /*0054*/ 	.byte	0x00, 0xf4, 0x21, 0x00


	//----- nvinfo : EIATTR_KPARAM_INFO
	.align		4
.L_19:
        /*0058*/ 	.byte	0x04, 0x17
        /*005a*/ 	.short	(.L_21 - .L_20)
.L_20:
        /*005c*/ 	.word	0x00000000
        /*0060*/ 	.short	0x0001
        /*0062*/ 	.short	0x0008
        /*0064*/ 	.byte	0x00, 0xf4, 0x21, 0x00


	//----- nvinfo : EIATTR_KPARAM_INFO
	.align		4
.L_21:
        /*0068*/ 	.byte	0x04, 0x17
        /*006a*/ 	.short	(.L_23 - .L_22)
.L_22:
        /*006c*/ 	.word	0x00000000
        /*0070*/ 	.short	0x0000
        /*0072*/ 	.short	0x0000
        /*0074*/ 	.byte	0x00, 0xf4, 0x21, 0x00


	//----- nvinfo : EIATTR_SPARSE_MMA_MASK
	.align		4
.L_23:
        /*0078*/ 	.byte	0x03, 0x50
        /*007a*/ 	.short	0x0000


	//----- nvinfo : EIATTR_MAXREG_COUNT
	.align		4
        /*007c*/ 	.byte	0x03, 0x1b
        /*007e*/ 	.short	0x00ff


	//----- nvinfo : EIATTR_EXIT_INSTR_OFFSETS
	.align		4
        /*0080*/ 	.byte	0x04, 0x1c
        /*0082*/ 	.short	(.L_25 - .L_24)


	//   ....[0]....
.L_24:
        /*0084*/ 	.word	0x00000440


	//----- nvinfo : EIATTR_REQNTID
	.align		4
.L_25:
        /*0088*/ 	.byte	0x04, 0x10
        /*008a*/ 	.short	(.L_27 - .L_26)
.L_26:
        /*008c*/ 	.word	0x00000100
        /*0090*/ 	.word	0x00000001
        /*0094*/ 	.word	0x00000001


	//----- nvinfo : EIATTR_CBANK_PARAM_SIZE
	.align		4
.L_27:
        /*0098*/ 	.byte	0x03, 0x19
        /*009a*/ 	.short	0x0034


	//----- nvinfo : EIATTR_PARAM_CBANK
	.align		4
        /*009c*/ 	.byte	0x04, 0x0a
        /*009e*/ 	.short	(.L_29 - .L_28)
	.align		4
.L_28:
        /*00a0*/ 	.word	index@(.nv.constant0.triton_poi_fused_native_group_norm_silu_49)
        /*00a4*/ 	.short	0x0210
        /*00a6*/ 	.short	0x0034


	//----- nvinfo : EIATTR_SW_WAR
	.align		4
.L_29:
        /*00a8*/ 	.byte	0x04, 0x36
        /*00aa*/ 	.short	(.L_31 - .L_30)
.L_30:
        /*00ac*/ 	.word	0x00000008
.L_31:


//--------------------- .nv.callgraph             --------------------------
	.section	.nv.callgraph,"",@"SHT_CUDA_CALLGRAPH"
	.align	4
	.sectionentsize	8
	.align		4
        /*0000*/ 	.word	0x00000000
	.align		4
        /*0004*/ 	.word	0xffffffff
	.align		4
        /*0008*/ 	.word	0x00000000
	.align		4
        /*000c*/ 	.word	0xfffffffe
	.align		4
        /*0010*/ 	.word	0x00000000
	.align		4
        /*0014*/ 	.word	0xfffffffd
	.align		4
        /*0018*/ 	.word	0x00000000
	.align		4
        /*001c*/ 	.word	0xfffffffc


//--------------------- .text.triton_poi_fused_native_group_norm_silu_49 --------------------------
	.section	.text.triton_poi_fused_native_group_norm_silu_49,"ax",@progbits
	.align	128
        .global         triton_poi_fused_native_group_norm_silu_49
        .type           triton_poi_fused_native_group_norm_silu_49,@function
        .size           triton_poi_fused_native_group_norm_silu_49,(.L_x_1 - triton_poi_fused_native_group_norm_silu_49)
        .other          triton_poi_fused_native_group_norm_silu_49,@"STO_CUDA_ENTRY STV_DEFAULT"
triton_poi_fused_native_group_norm_silu_49:
.text.triton_poi_fused_native_group_norm_silu_49:
[----:B------:R-:W-:Y:S01]  /*0000*/  LDC R1, c[0x0][0x28] ;  /* 0x00000a00ff017b82 */ /* 0x000fe20000000800 */
[----:B------:R-:W1:Y:S07]  /*0010*/  S2R R0, SR_TID.X ;  /* 0x0000000000007919 */ /* 0x000e6e0000002100 */
[----:B------:R-:W2:Y:S01]  /*0020*/  LDC.64 R10, c[0x0][0x220] ;  /* 0x00008800ff0a7b82 */ /* 0x000ea20000000a00 */
[----:B------:R-:W-:Y:S01]  /*0030*/  ULDC.64 UR4, c[0x0][0x208] ;  /* 0x0000820000047ab9 */ /* 0x000fe20000000a00 */
[----:B------:R-:W3:Y:S06]  /*0040*/  S2R R3, SR_CTAID.X ;  /* 0x0000000000037919 */ /* 0x000eec0000002500 */
[----:B------:R-:W4:Y:S08]  /*0050*/  LDC.64 R8, c[0x0][0x218] ;  /* 0x00008600ff087b82 */ /* 0x000f300000000a00 */
[----:B------:R-:W5:Y:S08]  /*0060*/  LDC.64 R6, c[0x0][0x228] ;  /* 0x00008a00ff067b82 */ /* 0x000f700000000a00 */
[----:B------:R-:W5:Y:S01]  /*0070*/  LDC.64 R4, c[0x0][0x230] ;  /* 0x00008c00ff047b82 */ /* 0x000f620000000a00 */
[----:B-1----:R-:W-:-:S04]  /*0080*/  SHF.L.U32 R0, R0, 0x1, RZ ;  /* 0x0000000100007819 */ /* 0x002fc800000006ff */
[----:B------:R-:W-:Y:S02]  /*0090*/  LOP3.LUT R0, R0, 0x1fe, RZ, 0xc0, !PT ;  /* 0x000001fe00007812 */ /* 0x000fe400078ec0ff */
[----:B---3--:R-:W-:Y:S02]  /*00a0*/  SHF.R.S32.HI R13, RZ, 0x16, R3 ;  /* 0x00000016ff0d7819 */ /* 0x008fe40000011403 */
[----:B------:R-:W-:Y:S02]  /*00b0*/  LEA R0, R3, R0, 0x9 ;  /* 0x0000000003007211 */ /* 0x000fe400078e48ff */
[----:B------:R-:W-:Y:S01]  /*00c0*/  SGXT R13, R13, 0x1 ;  /* 0x000000010d0d781a */ /* 0x000fe20000000200 */
[----:B------:R-:W1:Y:S02]  /*00d0*/  LDC.64 R2, c[0x0][0x238] ;  /* 0x00008e00ff027b82 */ /* 0x000e640000000a00 */
[----:B----4-:R-:W-:Y:S01]  /*00e0*/  IMAD.WIDE R8, R0, 0x4, R8 ;  /* 0x0000000400087825 */ /* 0x010fe200078e0208 */
[----:B------:R-:W-:-:S02]  /*00f0*/  LEA.HI R12, R13, R0, RZ, 0x6 ;  /* 0x000000000d0c7211 */ /* 0x000fc400078f30ff */
[----:B------:R-:W-:Y:S02]  /*0100*/  LEA.HI R14, R13, R0, RZ, 0xa ;  /* 0x000000000d0e7211 */ /* 0x000fe400078f50ff */
[----:B------:R-:W-:Y:S01]  /*0110*/  SHF.R.S32.HI R13, RZ, 0x6, R12 ;  /* 0x00000006ff0d7819 */ /* 0x000fe2000001140c */
[----:B------:R-:W3:Y:S01]  /*0120*/  LDG.E.64 R8, desc[UR4][R8.64] ;  /* 0x0000000408087981 */ /* 0x000ee2000c1e1b00 */
[----:B------:R-:W-:Y:S02]  /*0130*/  SHF.R.S32.HI R15, RZ, 0xa, R14 ;  /* 0x0000000aff0f7819 */ /* 0x000fe4000001140e */
[----:B------:R-:W-:-:S03]  /*0140*/  SHF.R.S32.HI R12, RZ, 0x1f, R12 ;  /* 0x0000001fff0c7819 */ /* 0x000fc6000001140c */
[----:B--2---:R-:W-:Y:S01]  /*0150*/  IMAD.WIDE R10, R15, 0x4, R10 ;  /* 0x000000040f0a7825 */ /* 0x004fe200078e020a */
[----:B------:R-:W-:-:S03]  /*0160*/  LEA.HI R12, R12, R13, RZ, 0x9 ;  /* 0x0000000d0c0c7211 */ /* 0x000fc600078f48ff */
[----:B-----5:R-:W-:Y:S01]  /*0170*/  IMAD.WIDE R6, R15, 0x4, R6 ;  /* 0x000000040f067825 */ /* 0x020fe200078e0206 */
[----:B------:R-:W-:Y:S01]  /*0180*/  LOP3.LUT R12, R12, 0xfffffe00, RZ, 0xc0, !PT ;  /* 0xfffffe000c0c7812 */ /* 0x000fe200078ec0ff */
[----:B------:R-:W3:Y:S03]  /*0190*/  LDG.E.EL R10, desc[UR4][R10.64] ;  /* 0x000000040a0a7981 */ /* 0x000ee6000c2e1900 */
[----:B------:R-:W-:Y:S01]  /*01a0*/  IADD3 R13, R13, -R12, RZ ;  /* 0x8000000c0d0d7210 */ /* 0x000fe20007ffe0ff */
[----:B------:R-:W2:Y:S04]  /*01b0*/  LDG.E.EL R6, desc[UR4][R6.64] ;  /* 0x0000000406067981 */ /* 0x000ea8000c2e1900 */
[----:B0-----:R-:W-:-:S04]  /*01c0*/  IMAD.WIDE R4, R13, 0x4, R4 ;  /* 0x000000040d047825 */ /* 0x001fc800078e0204 */
[----:B-1----:R-:W-:Y:S02]  /*01d0*/  IMAD.WIDE R2, R13, 0x4, R2 ;  /* 0x000000040d027825 */ /* 0x002fe400078e0202 */
[----:B------:R-:W4:Y:S04]  /*01e0*/  LDG.E.EL R4, desc[UR4][R4.64] ;  /* 0x0000000404047981 */ /* 0x000f28000c2e1900 */
[----:B------:R-:W4:Y:S01]  /*01f0*/  LDG.E.EL R3, desc[UR4][R2.64] ;  /* 0x0000000402037981 */ /* 0x000f22000c2e1900 */
[----:B---3--:R-:W-:-:S04]  /*0200*/  FADD R13, R8, -R10 ;  /* 0x8000000a080d7221 */ /* 0x008fc80000000000 */
[----:B--2---:R-:W-:Y:S01]  /*0210*/  FMUL R12, R6, R13 ;  /* 0x0000000d060c7220 */ /* 0x004fe20000400000 */
[----:B------:R-:W-:-:S04]  /*0220*/  FADD R13, R9, -R10 ;  /* 0x8000000a090d7221 */ /* 0x000fc80000000000 */
[----:B------:R-:W-:Y:S01]  /*0230*/  FMUL R10, R6, R13 ;  /* 0x0000000d060a7220 */ /* 0x000fe20000400000 */
[----:B----4-:R-:W-:-:S03]  /*0240*/  FFMA R12, R4, R12, R3 ;  /* 0x0000000c040c7223 */ /* 0x010fc60000000003 */
[----:B------:R-:W-:Y:S01]  /*0250*/  FFMA R10, R4, R10, R3 ;  /* 0x0000000a040a7223 */ /* 0x000fe20000000003 */
[----:B------:R-:W-:-:S03]  /*0260*/  FADD R8, RZ, -R12 ;  /* 0x8000000cff087221 */ /* 0x000fc60000000000 */
[----:B------:R-:W-:Y:S01]  /*0270*/  FADD R6, RZ, -R10 ;  /* 0x8000000aff067221 */ /* 0x000fe20000000000 */
[----:B------:R-:W-:-:S03]  /*0280*/  FMUL R8, R8, 1.4426950216293334961 ;  /* 0x3fb8aa3b08087820 */ /* 0x000fc60000400000 */
[----:B------:R-:W-:Y:S02]  /*0290*/  FMUL R6, R6, 1.4426950216293334961 ;  /* 0x3fb8aa3b06067820 */ /* 0x000fe40000400000 */
[----:B------:R-:W-:-:S03]  /*02a0*/  FSETP.GEU.AND P0, PT, R8, -126, PT ;  /* 0xc2fc00000800780b */ /* 0x000fc60003f0e000 */
[----:B------:R-:W-:-:S10]  /*02b0*/  FSETP.GEU.AND P1, PT, R6, -126, PT ;  /* 0xc2fc00000600780b */ /* 0x000fd40003f2e000 */
[----:B------:R-:W-:-:S03]  /*02c0*/  @!P0 FMUL R8, R8, 0.5 ;  /* 0x3f00000008088820 */ /* 0x000fc60000400000 */
[----:B------:R-:W-:Y:S01]  /*02d0*/  @!P1 FMUL R6, R6, 0.5 ;  /* 0x3f00000006069820 */ /* 0x000fe20000400000 */
[----:B------:R-:W0:Y:S08]  /*02e0*/  MUFU.EX2 R2, R8 ;  /* 0x0000000800027308 */ /* 0x000e300000000800 */
[----:B------:R-:W1:Y:S01]  /*02f0*/  MUFU.EX2 R3, R6 ;  /* 0x0000000600037308 */ /* 0x000e620000000800 */
[----:B0-----:R-:W-:-:S04]  /*0300*/  @!P0 FMUL R2, R2, R2 ;  /* 0x0000000202028220 */ /* 0x001fc80000400000 */
[----:B------:R-:W-:Y:S01]  /*0310*/  FADD R4, R2, 1 ;  /* 0x3f80000002047421 */ /* 0x000fe20000000000 */
[----:B-1----:R-:W-:-:S04]  /*0320*/  @!P1 FMUL R3, R3, R3 ;  /* 0x0000000303039220 */ /* 0x002fc80000400000 */
[----:B------:R-:W-:Y:S01]  /*0330*/  FADD R5, R3, 1 ;  /* 0x3f80000003057421 */ /* 0x000fe20000000000 */
[----:B------:R-:W-:Y:S01]  /*0340*/  FSETP.GT.AND P0, PT, R4, 8.50705917302346158658e+37, PT ;  /* 0x7e8000000400780b */ /* 0x000fe20003f04000 */
[----:B------:R-:W0:Y:S03]  /*0350*/  LDC.64 R2, c[0x0][0x210] ;  /* 0x00008400ff027b82 */ /* 0x000e260000000a00 */
[----:B------:R-:W-:Y:S01]  /*0360*/  FSETP.GT.AND P1, PT, R5, 8.50705917302346158658e+37, PT ;  /* 0x7e8000000500780b */ /* 0x000fe20003f24000 */
[----:B------:R-:W-:-:S08]  /*0370*/  HFMA2.MMA R6, -RZ, RZ, 1.625, 0 ;  /* 0x3e800000ff067435 */ /* 0x000fd000000001ff */
[----:B------:R-:W-:-:S04]  /*0380*/  @P0 FMUL R4, R4, 0.25 ;  /* 0x3e80000004040820 */ /* 0x000fc80000400000 */
[----:B------:R-:W-:Y:S02]  /*0390*/  @P1 FMUL R5, R5, 0.25 ;  /* 0x3e80000005051820 */ /* 0x000fe40000400000 */
[----:B------:R-:W1:Y:S08]  /*03a0*/  MUFU.RCP R4, R4 ;  /* 0x0000000400047308 */ /* 0x000e700000001000 */
[----:B------:R-:W2:Y:S01]  /*03b0*/  MUFU.RCP R5, R5 ;  /* 0x0000000500057308 */ /* 0x000ea20000001000 */
[----:B------:R-:W-:-:S02]  /*03c0*/  FSEL R7, R6, 1, P0 ;  /* 0x3f80000006077808 */ /* 0x000fc40000000000 */
[----:B------:R-:W-:-:S03]  /*03d0*/  FSEL R6, R6, 1, P1 ;  /* 0x3f80000006067808 */ /* 0x000fc60000800000 */
[----:B-1----:R-:W-:Y:S01]  /*03e0*/  FMUL R7, R4, R7 ;  /* 0x0000000704077220 */ /* 0x002fe20000400000 */
[----:B0-----:R-:W-:-:S04]  /*03f0*/  IMAD.WIDE R2, R0, 0x4, R2 ;  /* 0x0000000400027825 */ /* 0x001fc800078e0202 */
[----:B------:R-:W-:Y:S01]  /*0400*/  FMUL R8, R12, R7 ;  /* 0x000000070c087220 */ /* 0x000fe20000400000 */
[----:B--2---:R-:W-:-:S04]  /*0410*/  FMUL R9, R5, R6 ;  /* 0x0000000605097220 */ /* 0x004fc80000400000 */
[----:B------:R-:W-:-:S05]  /*0420*/  FMUL R9, R10, R9 ;  /* 0x000000090a097220 */ /* 0x000fca0000400000 */
[----:B------:R-:W-:Y:S01]  /*0430*/  STG.E.64 desc[UR4][R2.64], R8 ;  /* 0x0000000802007986 */ /* 0x000fe2000c101b04 */
[----:B------:R-:W-:Y:S05]  /*0440*/  EXIT ;  /* 0x000000000000794d */ /* 0x000fea0003800000 */
.L_x_0:
[----:B------:R-:W-:-:S00]  /*0450*/  BRA `(.L_x_0) ;  /* 0xfffffffc00fc7947 */ /* 0x000fc0000383ffff */
[----:B------:R-:W-:-:S00]  /*0460*/  NOP ;  /* 0x0000000000007918 */ /* 0x000fc00000000000 */
        /* <DEDUP_REMOVED lines=9> */
.L_x_1:


//--------------------- .nv.constant0.triton_poi_fused_native_group_norm_silu_49 --------------------------
	.section	.nv.constant0.triton_poi_fused_native_group_norm_silu_49,"a",@progbits
	.sectionflags	@""
	.align	4
.nv.constant0.triton_poi_fused_native_group_norm_silu_49:
	.zero		580
